//
// Generated by NVIDIA NVVM Compiler
//
// Compiler Build ID: CL-36424714
// Cuda compilation tools, release 13.0, V13.0.88
// Based on NVVM 20.0.0
//

.version 9.0
.target sm_100
.address_size 64

	// .globl	_Z11oddEvenSortPii

.visible .entry _Z11oddEvenSortPii(
	.param .u64 .ptr .align 1 _Z11oddEvenSortPii_param_0,
	.param .u32 _Z11oddEvenSortPii_param_1
)
{
	.reg .pred 	%p<25>;
	.reg .b32 	%r<38>;
	.reg .b64 	%rd<5>;

	ld.param.u64 	%rd2, [_Z11oddEvenSortPii_param_0];
	ld.param.u32 	%r24, [_Z11oddEvenSortPii_param_1];
	setp.lt.s32 	%p3, %r24, 1;
	@%p3 bra 	$L__BB0_26;
	mov.u32 	%r26, %tid.x;
	mov.u32 	%r27, %ntid.x;
	mov.u32 	%r28, %ctaid.x;
	mad.lo.s32 	%r29, %r28, %r27, %r26;
	cvta.to.global.u64 	%rd3, %rd2;
	and.b32  	%r31, %r29, 1;
	setp.eq.b32 	%p4, %r31, 1;
	add.s32 	%r32, %r24, -1;
	setp.lt.s32 	%p5, %r29, %r32;
	and.pred  	%p1, %p4, %p5;
	mul.wide.s32 	%rd4, %r29, 4;
	add.s64 	%rd1, %rd3, %rd4;
	setp.eq.s32 	%p6, %r31, 0;
	and.pred  	%p2, %p6, %p5;
	and.b32  	%r1, %r24, 3;
	setp.lt.u32 	%p7, %r24, 4;
	mov.b32 	%r37, 0;
	@%p7 bra 	$L__BB0_16;
	and.b32  	%r37, %r24, 2147483644;
	neg.s32 	%r34, %r37;
	not.pred 	%p8, %p2;
$L__BB0_3:
	@%p8 bra 	$L__BB0_6;
	ld.global.u32 	%r5, [%rd1];
	ld.global.u32 	%r6, [%rd1+4];
	setp.le.s32 	%p9, %r5, %r6;
	@%p9 bra 	$L__BB0_6;
	st.global.u32 	[%rd1], %r6;
	st.global.u32 	[%rd1+4], %r5;
$L__BB0_6:
	bar.sync 	0;
	not.pred 	%p10, %p1;
	@%p10 bra 	$L__BB0_9;
	ld.global.u32 	%r7, [%rd1];
	ld.global.u32 	%r8, [%rd1+4];
	setp.le.s32 	%p11, %r7, %r8;
	@%p11 bra 	$L__BB0_9;
	st.global.u32 	[%rd1], %r8;
	st.global.u32 	[%rd1+4], %r7;
$L__BB0_9:
	bar.sync 	0;
	@%p8 bra 	$L__BB0_12;
	ld.global.u32 	%r9, [%rd1];
	ld.global.u32 	%r10, [%rd1+4];
	setp.le.s32 	%p13, %r9, %r10;
	@%p13 bra 	$L__BB0_12;
	st.global.u32 	[%rd1], %r10;
	st.global.u32 	[%rd1+4], %r9;
$L__BB0_12:
	bar.sync 	0;
	@%p10 bra 	$L__BB0_15;
	ld.global.u32 	%r11, [%rd1];
	ld.global.u32 	%r12, [%rd1+4];
	setp.le.s32 	%p15, %r11, %r12;
	@%p15 bra 	$L__BB0_15;
	st.global.u32 	[%rd1], %r12;
	st.global.u32 	[%rd1+4], %r11;
$L__BB0_15:
	bar.sync 	0;
	add.s32 	%r34, %r34, 4;
	setp.ne.s32 	%p16, %r34, 0;
	@%p16 bra 	$L__BB0_3;
$L__BB0_16:
	setp.eq.s32 	%p17, %r1, 0;
	@%p17 bra 	$L__BB0_26;
	neg.s32 	%r36, %r1;
	not.pred 	%p22, %p2;
	not.pred 	%p20, %p1;
$L__BB0_18:
	.pragma "nounroll";
	and.b32  	%r33, %r37, 1;
	setp.eq.b32 	%p18, %r33, 1;
	not.pred 	%p19, %p18;
	@%p19 bra 	$L__BB0_22;
	@%p20 bra 	$L__BB0_25;
	ld.global.u32 	%r18, [%rd1];
	ld.global.u32 	%r19, [%rd1+4];
	setp.le.s32 	%p21, %r18, %r19;
	@%p21 bra 	$L__BB0_25;
	st.global.u32 	[%rd1], %r19;
	st.global.u32 	[%rd1+4], %r18;
	bra.uni 	$L__BB0_25;
$L__BB0_22:
	@%p22 bra 	$L__BB0_25;
	ld.global.u32 	%r20, [%rd1];
	ld.global.u32 	%r21, [%rd1+4];
	setp.le.s32 	%p23, %r20, %r21;
	@%p23 bra 	$L__BB0_25;
	st.global.u32 	[%rd1], %r21;
	st.global.u32 	[%rd1+4], %r20;
$L__BB0_25:
	bar.sync 	0;
	add.s32 	%r37, %r37, 1;
	add.s32 	%r36, %r36, 1;
	setp.ne.s32 	%p24, %r36, 0;
	@%p24 bra 	$L__BB0_18;
$L__BB0_26:
	ret;

}


// ===== COMPILED SASS (sm_100) =====

	.target	sm_100

	.elftype	@"ET_EXEC"


//--------------------- .note.nv.tkinfo           --------------------------
	.section	.note.nv.tkinfo,"",@"SHT_NOTE"
	.sectionflags	@"SHF_NOTE_NV_TKINFO"
	.tkinfo
        /*0018*/ 	.word	0x00000002
        /*0030*/ 	.string	""
        /*0030*/ 	.string	"ptxas"
        /*0030*/ 	.string	"Cuda compilation tools, release 13.0, V13.0.88"
        /*0030*/ 	.string	"Build cuda_13.0.r13.0/compiler.36424714_0"
        /*0030*/ 	.string	"-arch sm_100 -m 64 "



//--------------------- .note.nv.cuinfo           --------------------------
	.section	.note.nv.cuinfo,"",@"SHT_NOTE"
	.sectionflags	@"SHF_NOTE_NV_CUINFO"
        /*0018*/ 	.short	0x0002
        /*001a*/ 	.short	0x0064
        /*001c*/ 	.short	0x0082
	.zero		2


//--------------------- .nv.info                  --------------------------
	.section	.nv.info,"",@"SHT_CUDA_INFO"
	.align	4


	//----- nvinfo : EIATTR_REGCOUNT
	.align		4
        /*0000*/ 	.byte	0x04, 0x2f
        /*0002*/ 	.short	(.L_1 - .L_0)
	.align		4
.L_0:
        /*0004*/ 	.word	index@(_Z11oddEvenSortPii)
        /*0008*/ 	.word	0x0000000a


	//----- nvinfo : EIATTR_FRAME_SIZE
	.align		4
.L_1:
        /*000c*/ 	.byte	0x04, 0x11
        /*000e*/ 	.short	(.L_3 - .L_2)
	.align		4
.L_2:
        /*0010*/ 	.word	index@(_Z11oddEvenSortPii)
        /*0014*/ 	.word	0x00000000


	//----- nvinfo : EIATTR_MIN_STACK_SIZE
	.align		4
.L_3:
        /*0018*/ 	.byte	0x04, 0x12
        /*001a*/ 	.short	(.L_5 - .L_4)
	.align		4
.L_4:
        /*001c*/ 	.word	index@(_Z11oddEvenSortPii)
        /*0020*/ 	.word	0x00000000
.L_5:


//--------------------- .nv.compat                --------------------------
	.section	.nv.compat,"",@"SHT_CUDA_COMPAT_INFO"
	.align	4
        /*0000*/ 	.byte	0x02, 0x09, 0x00, 0x00, 0x02, 0x02, 0x01, 0x00, 0x02, 0x05, 0x05, 0x00, 0x03, 0x07, 0x01, 0x01
        /*0010*/ 	.byte	0x02, 0x03, 0x00, 0x00, 0x02, 0x06, 0x01, 0x00, 0x04, 0x0b, 0x08, 0x00, 0x09, 0x00, 0x00, 0x00
        /*0020*/ 	.byte	0x00, 0x00, 0x00, 0x00


//--------------------- .nv.info._Z11oddEvenSortPii --------------------------
	.section	.nv.info._Z11oddEvenSortPii,"",@"SHT_CUDA_INFO"
	.sectionflags	@""
	.align	4


	//----- nvinfo : EIATTR_CUDA_API_VERSION
	.align		4
        /*0000*/ 	.byte	0x04, 0x37
        /*0002*/ 	.short	(.L_7 - .L_6)
.L_6:
        /*0004*/ 	.word	0x00000082


	//----- nvinfo : EIATTR_KPARAM_INFO
	.align		4
.L_7:
        /*0008*/ 	.byte	0x04, 0x17
        /*000a*/ 	.short	(.L_9 - .L_8)
.L_8:
        /*000c*/ 	.word	0x00000000
        /*0010*/ 	.short	0x0001
        /*0012*/ 	.short	0x0008
        /*0014*/ 	.byte	0x00, 0xf0, 0x11, 0x00


	//----- nvinfo : EIATTR_KPARAM_INFO
	.align		4
.L_9:
        /*0018*/ 	.byte	0x04, 0x17
        /*001a*/ 	.short	(.L_11 - .L_10)
.L_10:
        /*001c*/ 	.word	0x00000000
        /*0020*/ 	.short	0x0000
        /*0022*/ 	.short	0x0000
        /*0024*/ 	.byte	0x00, 0xf5, 0x21, 0x00


	//----- nvinfo : EIATTR_SPARSE_MMA_MASK
	.align		4
.L_11:
        /*0028*/ 	.byte	0x03, 0x50
        /*002a*/ 	.short	0x0000


	//----- nvinfo : EIATTR_MAXREG_COUNT
	.align		4
        /*002c*/ 	.byte	0x03, 0x1b
        /*002e*/ 	.short	0x00ff


	//----- nvinfo : EIATTR_NUM_BARRIERS
	.align		4
        /*0030*/ 	.byte	0x02, 0x4c
        /*0032*/ 	.byte	0x01
	.zero		1


	//----- nvinfo : EIATTR_MERCURY_ISA_VERSION
	.align		4
        /*0034*/ 	.byte	0x03, 0x5f
        /*0036*/ 	.short	0x0101


	//----- nvinfo : EIATTR_VRC_CTA_INIT_COUNT
	.align		4
        /*0038*/ 	.byte	0x02, 0x4a
	.zero		1
	.zero		1


	//----- nvinfo : EIATTR_EXIT_INSTR_OFFSETS
	.align		4
        /*003c*/ 	.byte	0x04, 0x1c
        /*003e*/ 	.short	(.L_13 - .L_12)


	//   ....[0]....
.L_12:
        /*0040*/ 	.word	0x00000030


	//   ....[1]....
        /*0044*/ 	.word	0x000003e0


	//   ....[2]....
        /*0048*/ 	.word	0x00000580


	//----- nvinfo : EIATTR_CRS_STACK_SIZE
	.align		4
.L_13:
        /*004c*/ 	.byte	0x04, 0x1e
        /*004e*/ 	.short	(.L_15 - .L_14)
.L_14:
        /*0050*/ 	.word	0x00000000


	//----- nvinfo : EIATTR_CBANK_PARAM_SIZE
	.align		4
.L_15:
        /*0054*/ 	.byte	0x03, 0x19
        /*0056*/ 	.short	0x000c


	//----- nvinfo : EIATTR_PARAM_CBANK
	.align		4
        /*0058*/ 	.byte	0x04, 0x0a
        /*005a*/ 	.short	(.L_17 - .L_16)
	.align		4
.L_16:
        /*005c*/ 	.word	index@(.nv.constant0._Z11oddEvenSortPii)
        /*0060*/ 	.short	0x0380
        /*0062*/ 	.short	0x000c


	//----- nvinfo : EIATTR_SW_WAR
	.align		4
.L_17:
        /*0064*/ 	.byte	0x04, 0x36
        /*0066*/ 	.short	(.L_19 - .L_18)
.L_18:
        /*0068*/ 	.word	0x00000008
.L_19:


//--------------------- .nv.callgraph             --------------------------
	.section	.nv.callgraph,"",@"SHT_CUDA_CALLGRAPH"
	.align	4
	.sectionentsize	8
	.align		4
        /*0000*/ 	.word	0x00000000
	.align		4
        /*0004*/ 	.word	0xffffffff
	.align		4
        /*0008*/ 	.word	0x00000000
	.align		4
        /*000c*/ 	.word	0xfffffffe
	.align		4
        /*0010*/ 	.word	0x00000000
	.align		4
        /*0014*/ 	.word	0xfffffffd
	.align		4
        /*0018*/ 	.word	0x00000000
	.align		4
        /*001c*/ 	.word	0xfffffffc


//--------------------- .text._Z11oddEvenSortPii  --------------------------
	.section	.text._Z11oddEvenSortPii,"ax",@progbits
	.align	128
        .global         _Z11oddEvenSortPii
        .type           _Z11oddEvenSortPii,@function
        .size           _Z11oddEvenSortPii,(.L_x_15 - _Z11oddEvenSortPii)
        .other          _Z11oddEvenSortPii,@"STO_CUDA_ENTRY STV_DEFAULT"
_Z11oddEvenSortPii:
.text._Z11oddEvenSortPii:
[----:B------:R-:W-:Y:S08]  /*0000*/  LDC R1, c[0x0][0x37c] ;  /* 0x0000df00ff017b82 */ /* 0x000ff00000000800 */
[----:B------:R-:W0:Y:S02]  /*0010*/  LDC R6, c[0x0][0x388] ;  /* 0x0000e200ff067b82 */ /* 0x000e240000000800 */
[----:B0-----:R-:W-:-:S13]  /*0020*/  ISETP.GE.AND P0, PT, R6, 0x1, PT ;  /* 0x000000010600780c */ /* 0x001fda0003f06270 */
[----:B------:R-:W-:Y:S05]  /*0030*/  @!P0 EXIT ;  /* 0x000000000000894d */ /* 0x000fea0003800000 */
[----:B------:R-:W0:Y:S01]  /*0040*/  S2R R5, SR_TID.X ;  /* 0x0000000000057919 */ /* 0x000e220000002100 */
[----:B------:R-:W0:Y:S01]  /*0050*/  LDCU UR4, c[0x0][0x360] ;  /* 0x00006c00ff0477ac */ /* 0x000e220008000800 */
[----:B------:R-:W1:Y:S01]  /*0060*/  LDC.64 R2, c[0x0][0x380] ;  /* 0x0000e000ff027b82 */ /* 0x000e620000000a00 */
[----:B------:R-:W-:Y:S01]  /*0070*/  ISETP.GE.U32.AND P2, PT, R6, 0x4, PT ;  /* 0x000000040600780c */ /* 0x000fe20003f46070 */
[----:B------:R-:W0:Y:S02]  /*0080*/  S2R R0, SR_CTAID.X ;  /* 0x0000000000007919 */ /* 0x000e240000002500 */
[----:B0-----:R-:W-:Y:S01]  /*0090*/  IMAD R5, R0, UR4, R5 ;  /* 0x0000000400057c24 */ /* 0x001fe2000f8e0205 */
[----:B------:R-:W0:Y:S01]  /*00a0*/  LDCU.64 UR4, c[0x0][0x358] ;  /* 0x00006b00ff0477ac */ /* 0x000e220008000a00 */
[----:B------:R-:W-:Y:S02]  /*00b0*/  VIADD R0, R6, 0xffffffff ;  /* 0xffffffff06007836 */ /* 0x000fe40000000000 */
[C---:B-1----:R-:W-:Y:S01]  /*00c0*/  IMAD.WIDE R2, R5.reuse, 0x4, R2 ;  /* 0x0000000405027825 */ /* 0x042fe200078e0202 */
[----:B------:R-:W-:-:S02]  /*00d0*/  LOP3.LUT P1, R4, R5, 0x1, RZ, 0xc0, !PT ;  /* 0x0000000105047812 */ /* 0x000fc4000782c0ff */
[CC--:B------:R-:W-:Y:S02]  /*00e0*/  ISETP.GE.AND P0, PT, R5.reuse, R0.reuse, PT ;  /* 0x000000000500720c */ /* 0x0c0fe40003f06270 */
[----:B------:R-:W-:Y:S02]  /*00f0*/  ISETP.LT.AND P1, PT, R5, R0, !P1 ;  /* 0x000000000500720c */ /* 0x000fe40004f21270 */
[----:B------:R-:W-:Y:S01]  /*0100*/  ISETP.EQ.U32.AND P0, PT, R4, 0x1, !P0 ;  /* 0x000000010400780c */ /* 0x000fe20004702070 */
[----:B------:R-:W-:Y:S01]  /*0110*/  IMAD.MOV.U32 R4, RZ, RZ, RZ ;  /* 0x000000ffff047224 */ /* 0x000fe200078e00ff */
[----:B------:R-:W-:Y:S01]  /*0120*/  LOP3.LUT R0, R6, 0x3, RZ, 0xc0, !PT ;  /* 0x0000000306007812 */ /* 0x000fe200078ec0ff */
[----:B0-----:R-:W-:Y:S10]  /*0130*/  @!P2 BRA `(.L_x_0) ;  /* 0x0000000000a4a947 */ /* 0x001ff40003800000 */
[----:B------:R-:W-:-:S05]  /*0140*/  LOP3.LUT R4, R6, 0x7ffffffc, RZ, 0xc0, !PT ;  /* 0x7ffffffc06047812 */ /* 0x000fca00078ec0ff */
[----:B------:R-:W-:-:S07]  /*0150*/  IMAD.MOV R7, RZ, RZ, -R4 ;  /* 0x000000ffff077224 */ /* 0x000fce00078e0a04 */
.L_x_9:
[----:B------:R-:W-:Y:S04]  /*0160*/  BSSY.RECONVERGENT B0, `(.L_x_1) ;  /* 0x0000007000007945 */ /* 0x000fe80003800200 */
[----:B0123--:R-:W-:Y:S05]  /*0170*/  @!P1 BRA `(.L_x_2) ;  /* 0x0000000000149947 */ /* 0x00ffea0003800000 */
[----:B------:R-:W2:Y:S04]  /*0180*/  LDG.E R5, desc[UR4][R2.64] ;  /* 0x0000000402057981 */ /* 0x000ea8000c1e1900 */
[----:B------:R-:W2:Y:S02]  /*0190*/  LDG.E R6, desc[UR4][R2.64+0x4] ;  /* 0x0000040402067981 */ /* 0x000ea4000c1e1900 */
[----:B--2---:R-:W-:-:S13]  /*01a0*/  ISETP.GT.AND P2, PT, R5, R6, PT ;  /* 0x000000060500720c */ /* 0x004fda0003f44270 */
[----:B------:R0:W-:Y:S04]  /*01b0*/  @P2 STG.E desc[UR4][R2.64], R6 ;  /* 0x0000000602002986 */ /* 0x0001e8000c101904 */
[----:B------:R0:W-:Y:S02]  /*01c0*/  @P2 STG.E desc[UR4][R2.64+0x4], R5 ;  /* 0x0000040502002986 */ /* 0x0001e4000c101904 */
.L_x_2:
[----:B------:R-:W-:Y:S05]  /*01d0*/  BSYNC.RECONVERGENT B0 ;  /* 0x0000000000007941 */ /* 0x000fea0003800200 */
.L_x_1:
[----:B------:R-:W-:Y:S06]  /*01e0*/  BAR.SYNC.DEFER_BLOCKING 0x0 ;  /* 0x0000000000007b1d */ /* 0x000fec0000010000 */
[----:B------:R-:W-:Y:S04]  /*01f0*/  BSSY.RECONVERGENT B0, `(.L_x_3) ;  /* 0x0000007000007945 */ /* 0x000fe80003800200 */
[----:B------:R-:W-:Y:S05]  /*0200*/  @!P0 BRA `(.L_x_4) ;  /* 0x0000000000148947 */ /* 0x000fea0003800000 */
[----:B0-----:R-:W2:Y:S04]  /*0210*/  LDG.E R5, desc[UR4][R2.64] ;  /* 0x0000000402057981 */ /* 0x001ea8000c1e1900 */
[----:B------:R-:W2:Y:S02]  /*0220*/  LDG.E R6, desc[UR4][R2.64+0x4] ;  /* 0x0000040402067981 */ /* 0x000ea4000c1e1900 */
[----:B--2---:R-:W-:-:S13]  /*0230*/  ISETP.GT.AND P2, PT, R5, R6, PT ;  /* 0x000000060500720c */ /* 0x004fda0003f44270 */
[----:B------:R1:W-:Y:S04]  /*0240*/  @P2 STG.E desc[UR4][R2.64], R6 ;  /* 0x0000000602002986 */ /* 0x0003e8000c101904 */
[----:B------:R1:W-:Y:S02]  /*0250*/  @P2 STG.E desc[UR4][R2.64+0x4], R5 ;  /* 0x0000040502002986 */ /* 0x0003e4000c101904 */
.L_x_4:
[----:B------:R-:W-:Y:S05]  /*0260*/  BSYNC.RECONVERGENT B0 ;  /* 0x0000000000007941 */ /* 0x000fea0003800200 */
.L_x_3:
[----:B------:R-:W-:Y:S06]  /*0270*/  BAR.SYNC.DEFER_BLOCKING 0x0 ;  /* 0x0000000000007b1d */ /* 0x000fec0000010000 */
[----:B------:R-:W-:Y:S04]  /*0280*/  BSSY.RECONVERGENT B0, `(.L_x_5) ;  /* 0x0000007000007945 */ /* 0x000fe80003800200 */
[----:B------:R-:W-:Y:S05]  /*0290*/  @!P1 BRA `(.L_x_6) ;  /* 0x0000000000149947 */ /* 0x000fea0003800000 */
[----:B01----:R-:W2:Y:S04]  /*02a0*/  LDG.E R5, desc[UR4][R2.64] ;  /* 0x0000000402057981 */ /* 0x003ea8000c1e1900 */
[----:B------:R-:W2:Y:S02]  /*02b0*/  LDG.E R6, desc[UR4][R2.64+0x4] ;  /* 0x0000040402067981 */ /* 0x000ea4000c1e1900 */
[----:B--2---:R-:W-:-:S13]  /*02c0*/  ISETP.GT.AND P2, PT, R5, R6, PT ;  /* 0x000000060500720c */ /* 0x004fda0003f44270 */
[----:B------:R2:W-:Y:S04]  /*02d0*/  @P2 STG.E desc[UR4][R2.64], R6 ;  /* 0x0000000602002986 */ /* 0x0005e8000c101904 */
[----:B------:R2:W-:Y:S02]  /*02e0*/  @P2 STG.E desc[UR4][R2.64+0x4], R5 ;  /* 0x0000040502002986 */ /* 0x0005e4000c101904 */
.L_x_6:
[----:B------:R-:W-:Y:S05]  /*02f0*/  BSYNC.RECONVERGENT B0 ;  /* 0x0000000000007941 */ /* 0x000fea0003800200 */
.L_x_5:
[----:B------:R-:W-:Y:S01]  /*0300*/  VIADD R7, R7, 0x4 ;  /* 0x0000000407077836 */ /* 0x000fe20000000000 */
[----:B------:R-:W-:Y:S04]  /*0310*/  BAR.SYNC.DEFER_BLOCKING 0x0 ;  /* 0x0000000000007b1d */ /* 0x000fe80000010000 */
[----:B------:R-:W-:Y:S02]  /*0320*/  ISETP.NE.AND P3, PT, R7, RZ, PT ;  /* 0x000000ff0700720c */ /* 0x000fe40003f65270 */
[----:B------:R-:W-:Y:S04]  /*0330*/  BSSY.RECONVERGENT B0, `(.L_x_7) ;  /* 0x0000007000007945 */ /* 0x000fe80003800200 */
[----:B------:R-:W-:Y:S07]  /*0340*/  @!P0 BRA `(.L_x_8) ;  /* 0x0000000000148947 */ /* 0x000fee0003800000 */
[----:B012---:R-:W2:Y:S04]  /*0350*/  LDG.E R5, desc[UR4][R2.64] ;  /* 0x0000000402057981 */ /* 0x007ea8000c1e1900 */
[----:B------:R-:W2:Y:S02]  /*0360*/  LDG.E R6, desc[UR4][R2.64+0x4] ;  /* 0x0000040402067981 */ /* 0x000ea4000c1e1900 */
[----:B--2---:R-:W-:-:S13]  /*0370*/  ISETP.GT.AND P2, PT, R5, R6, PT ;  /* 0x000000060500720c */ /* 0x004fda0003f44270 */
[----:B------:R3:W-:Y:S04]  /*0380*/  @P2 STG.E desc[UR4][R2.64], R6 ;  /* 0x0000000602002986 */ /* 0x0007e8000c101904 */
[----:B------:R3:W-:Y:S02]  /*0390*/  @P2 STG.E desc[UR4][R2.64+0x4], R5 ;  /* 0x0000040502002986 */ /* 0x0007e4000c101904 */
.L_x_8:
[----:B------:R-:W-:Y:S05]  /*03a0*/  BSYNC.RECONVERGENT B0 ;  /* 0x0000000000007941 */ /* 0x000fea0003800200 */
.L_x_7:
[----:B------:R-:W-:Y:S06]  /*03b0*/  BAR.SYNC.DEFER_BLOCKING 0x0 ;  /* 0x0000000000007b1d */ /* 0x000fec0000010000 */
[----:B------:R-:W-:Y:S05]  /*03c0*/  @P3 BRA `(.L_x_9) ;  /* 0xfffffffc00643947 */ /* 0x000fea000383ffff */
.L_x_0:
[----:B------:R-:W-:-:S13]  /*03d0*/  ISETP.NE.AND P2, PT, R0, RZ, PT ;  /* 0x000000ff0000720c */ /* 0x000fda0003f45270 */
[----:B------:R-:W-:Y:S05]  /*03e0*/  @!P2 EXIT ;  /* 0x000000000000a94d */ /* 0x000fea0003800000 */
[----:B------:R-:W-:-:S07]  /*03f0*/  IMAD.MOV R0, RZ, RZ, -R0 ;  /* 0x000000ffff007224 */ /* 0x000fce00078e0a00 */
.L_x_13:
[----:B0123--:R-:W-:Y:S01]  /*0400*/  LOP3.LUT R5, R4, 0x1, RZ, 0xc0, !PT ;  /* 0x0000000104057812 */ /* 0x00ffe200078ec0ff */
[----:B------:R-:W-:Y:S01]  /*0410*/  VIADD R0, R0, 0x1 ;  /* 0x0000000100007836 */ /* 0x000fe20000000000 */
[----:B------:R-:W-:Y:S02]  /*0420*/  BSSY.RECONVERGENT B0, `(.L_x_10) ;  /* 0x0000012000007945 */ /* 0x000fe40003800200 */
[----:B------:R-:W-:Y:S02]  /*0430*/  ISETP.NE.U32.AND P3, PT, R5, 0x1, PT ;  /* 0x000000010500780c */ /* 0x000fe40003f65070 */
[----:B------:R-:W-:-:S11]  /*0440*/  ISETP.NE.AND P2, PT, R0, RZ, PT ;  /* 0x000000ff0000720c */ /* 0x000fd60003f45270 */
[----:B------:R-:W-:Y:S05]  /*0450*/  @P3 BRA `(.L_x_11) ;  /* 0x0000000000203947 */ /* 0x000fea0003800000 */
[----:B------:R-:W-:Y:S05]  /*0460*/  @!P0 BRA `(.L_x_12) ;  /* 0x0000000000348947 */ /* 0x000fea0003800000 */
[----:B------:R-:W2:Y:S04]  /*0470*/  LDG.E R5, desc[UR4][R2.64] ;  /* 0x0000000402057981 */ /* 0x000ea8000c1e1900 */
[----:B------:R-:W2:Y:S02]  /*0480*/  LDG.E R6, desc[UR4][R2.64+0x4] ;  /* 0x0000040402067981 */ /* 0x000ea4000c1e1900 */
[----:B--2---:R-:W-:-:S13]  /*0490*/  ISETP.GT.AND P3, PT, R5, R6, PT ;  /* 0x000000060500720c */ /* 0x004fda0003f64270 */
[----:B------:R-:W-:Y:S05]  /*04a0*/  @!P3 BRA `(.L_x_12) ;  /* 0x000000000024b947 */ /* 0x000fea0003800000 */
[----:B------:R0:W-:Y:S04]  /*04b0*/  STG.E desc[UR4][R2.64], R6 ;  /* 0x0000000602007986 */ /* 0x0001e8000c101904 */
[----:B------:R0:W-:Y:S01]  /*04c0*/  STG.E desc[UR4][R2.64+0x4], R5 ;  /* 0x0000040502007986 */ /* 0x0001e2000c101904 */
[----:B------:R-:W-:Y:S05]  /*04d0*/  BRA `(.L_x_12) ;  /* 0x0000000000187947 */ /* 0x000fea0003800000 */
.L_x_11:
[----:B------:R-:W-:Y:S05]  /*04e0*/  @!P1 BRA `(.L_x_12) ;  /* 0x0000000000149947 */ /* 0x000fea0003800000 */
[----:B------:R-:W2:Y:S04]  /*04f0*/  LDG.E R5, desc[UR4][R2.64] ;  /* 0x0000000402057981 */ /* 0x000ea8000c1e1900 */
[----:B------:R-:W2:Y:S02]  /*0500*/  LDG.E R6, desc[UR4][R2.64+0x4] ;  /* 0x0000040402067981 */ /* 0x000ea4000c1e1900 */
[----:B--2---:R-:W-:-:S13]  /*0510*/  ISETP.GT.AND P3, PT, R5, R6, PT ;  /* 0x000000060500720c */ /* 0x004fda0003f64270 */
[----:B------:R1:W-:Y:S04]  /*0520*/  @P3 STG.E desc[UR4][R2.64], R6 ;  /* 0x0000000602003986 */ /* 0x0003e8000c101904 */
[----:B------:R1:W-:Y:S02]  /*0530*/  @P3 STG.E desc[UR4][R2.64+0x4], R5 ;  /* 0x0000040502003986 */ /* 0x0003e4000c101904 */
.L_x_12:
[----:B------:R-:W-:Y:S05]  /*0540*/  BSYNC.RECONVERGENT B0 ;  /* 0x0000000000007941 */ /* 0x000fea0003800200 */
.L_x_10:
[----:B------:R-:W-:Y:S01]  /*0550*/  BAR.SYNC.DEFER_BLOCKING 0x0 ;  /* 0x0000000000007b1d */ /* 0x000fe20000010000 */
[----:B------:R-:W-:-:S05]  /*0560*/  VIADD R4, R4, 0x1 ;  /* 0x0000000104047836 */ /* 0x000fca0000000000 */
[----:B------:R-:W-:Y:S05]  /*0570*/  @P2 BRA `(.L_x_13) ;  /* 0xfffffffc00a02947 */ /* 0x000fea000383ffff */
[----:B------:R-:W-:Y:S05]  /*0580*/  EXIT ;  /* 0x000000000000794d */ /* 0x000fea0003800000 */
.L_x_14:
[----:B------:R-:W-:-:S00]  /*0590*/  BRA `(.L_x_14) ;  /* 0xfffffffc00fc7947 */ /* 0x000fc0000383ffff */
[----:B------:R-:W-:-:S00]  /*05a0*/  NOP ;  /* 0x0000000000007918 */ /* 0x000fc00000000000 */
        /* <DEDUP_REMOVED lines=13> */
.L_x_15:


//--------------------- .nv.shared.reserved.0     --------------------------
	.section	.nv.shared.reserved.0,"aw",@nobits
	.weak		__nv_reservedSMEM_offset_0_alias
	.size		__nv_reservedSMEM_offset_0_alias, 0, 64
	.other		__nv_reservedSMEM_offset_0_alias,@"STO_CUDA_RESERVED_SHARED STV_DEFAULT"
__nv_reservedSMEM_offset_0_alias:
	.zero		0
	.zero		64


//--------------------- .nv.constant0._Z11oddEvenSortPii --------------------------
	.section	.nv.constant0._Z11oddEvenSortPii,"a",@progbits
	.sectionflags	@""
	.align	4
.nv.constant0._Z11oddEvenSortPii:
	.zero		908


//--------------------- SYMBOLS --------------------------

	.type		.nv.reservedSmem.offset0,@object
	.size		.nv.reservedSmem.offset0,0x4
